//
// Generated by NVIDIA NVVM Compiler
//
// Compiler Build ID: CL-36424714
// Cuda compilation tools, release 13.0, V13.0.88
// Based on NVVM 20.0.0
//

.version 9.0
.target sm_100
.address_size 64

	// .globl	_Z16helloWorldKernelv
.extern .func  (.param .b32 func_retval0) vprintf
(
	.param .b64 vprintf_param_0,
	.param .b64 vprintf_param_1
)
;
.global .align 1 .b8 $str[37] = {72, 101, 108, 108, 111, 44, 32, 119, 111, 114, 108, 100, 32, 45, 45, 32, 98, 108, 111, 99, 107, 32, 37, 100, 44, 32, 116, 104, 114, 101, 97, 100, 32, 37, 100, 10};

.visible .entry _Z16helloWorldKernelv()
{
	.local .align 8 .b8 	__local_depot0[8];
	.reg .b64 	%SP;
	.reg .b64 	%SPL;
	.reg .b32 	%r<5>;
	.reg .b64 	%rd<5>;

	mov.u64 	%SPL, __local_depot0;
	cvta.local.u64 	%SP, %SPL;
	add.u64 	%rd1, %SP, 0;
	add.u64 	%rd2, %SPL, 0;
	mov.u32 	%r1, %ctaid.x;
	mov.u32 	%r2, %tid.x;
	st.local.v2.u32 	[%rd2], {%r1, %r2};
	mov.u64 	%rd3, $str;
	cvta.global.u64 	%rd4, %rd3;
	{ // callseq 0, 0
	.param .b64 param0;
	st.param.b64 	[param0], %rd4;
	.param .b64 param1;
	st.param.b64 	[param1], %rd1;
	.param .b32 retval0;
	call.uni (retval0), 
	vprintf, 
	(
	param0, 
	param1
	);
	ld.param.b32 	%r3, [retval0];
	} // callseq 0
	ret;

}


// ===== COMPILED SASS (sm_100) =====

	.target	sm_100

	.elftype	@"ET_EXEC"


//--------------------- .note.nv.tkinfo           --------------------------
	.section	.note.nv.tkinfo,"",@"SHT_NOTE"
	.sectionflags	@"SHF_NOTE_NV_TKINFO"
	.tkinfo
        /*0018*/ 	.word	0x00000002
        /*0030*/ 	.string	""
        /*0030*/ 	.string	"ptxas"
        /*0030*/ 	.string	"Cuda compilation tools, release 13.0, V13.0.88"
        /*0030*/ 	.string	"Build cuda_13.0.r13.0/compiler.36424714_0"
        /*0030*/ 	.string	"-arch sm_100 -m 64 "



//--------------------- .note.nv.cuinfo           --------------------------
	.section	.note.nv.cuinfo,"",@"SHT_NOTE"
	.sectionflags	@"SHF_NOTE_NV_CUINFO"
        /*0018*/ 	.short	0x0002
        /*001a*/ 	.short	0x0064
        /*001c*/ 	.short	0x0082
	.zero		2


//--------------------- .nv.info                  --------------------------
	.section	.nv.info,"",@"SHT_CUDA_INFO"
	.align	4


	//----- nvinfo : EIATTR_REGCOUNT
	.align		4
        /*0000*/ 	.byte	0x04, 0x2f
        /*0002*/ 	.short	(.L_2 - .L_1)
	.align		4
.L_1:
        /*0004*/ 	.word	index@(_Z16helloWorldKernelv)
        /*0008*/ 	.word	0x00000018


	//----- nvinfo : EIATTR_FRAME_SIZE
	.align		4
.L_2:
        /*000c*/ 	.byte	0x04, 0x11
        /*000e*/ 	.short	(.L_4 - .L_3)
	.align		4
.L_3:
        /*0010*/ 	.word	index@(_Z16helloWorldKernelv)
        /*0014*/ 	.word	0x00000008


	//----- nvinfo : EIATTR_MIN_STACK_SIZE
	.align		4
.L_4:
        /*0018*/ 	.byte	0x04, 0x12
        /*001a*/ 	.short	(.L_6 - .L_5)
	.align		4
.L_5:
        /*001c*/ 	.word	index@(_Z16helloWorldKernelv)
        /*0020*/ 	.word	0x00000008
.L_6:


//--------------------- .nv.compat                --------------------------
	.section	.nv.compat,"",@"SHT_CUDA_COMPAT_INFO"
	.align	4
        /*0000*/ 	.byte	0x02, 0x09, 0x00, 0x00, 0x02, 0x02, 0x01, 0x00, 0x02, 0x05, 0x05, 0x00, 0x03, 0x07, 0x01, 0x01
        /*0010*/ 	.byte	0x02, 0x03, 0x00, 0x00, 0x02, 0x06, 0x01, 0x00, 0x04, 0x0b, 0x08, 0x00, 0x09, 0x00, 0x00, 0x00
        /*0020*/ 	.byte	0x00, 0x00, 0x00, 0x00


//--------------------- .nv.info._Z16helloWorldKernelv --------------------------
	.section	.nv.info._Z16helloWorldKernelv,"",@"SHT_CUDA_INFO"
	.sectionflags	@""
	.align	4


	//----- nvinfo : EIATTR_CUDA_API_VERSION
	.align		4
        /*0000*/ 	.byte	0x04, 0x37
        /*0002*/ 	.short	(.L_8 - .L_7)
.L_7:
        /*0004*/ 	.word	0x00000082


	//----- nvinfo : EIATTR_SPARSE_MMA_MASK
	.align		4
.L_8:
        /*0008*/ 	.byte	0x03, 0x50
        /*000a*/ 	.short	0x0000


	//----- nvinfo : EIATTR_MAXREG_COUNT
	.align		4
        /*000c*/ 	.byte	0x03, 0x1b
        /*000e*/ 	.short	0x00ff


	//----- nvinfo : EIATTR_EXTERNS
	.align		4
        /*0010*/ 	.byte	0x04, 0x0f
        /*0012*/ 	.short	(.L_10 - .L_9)


	//   ....[0]....
	.align		4
.L_9:
        /*0014*/ 	.word	index@(vprintf)


	//----- nvinfo : EIATTR_MERCURY_ISA_VERSION
	.align		4
.L_10:
        /*0018*/ 	.byte	0x03, 0x5f
        /*001a*/ 	.short	0x0101


	//----- nvinfo : EIATTR_VRC_CTA_INIT_COUNT
	.align		4
        /*001c*/ 	.byte	0x02, 0x4a
	.zero		1
	.zero		1


	//----- nvinfo : EIATTR_SYSCALL_OFFSETS
	.align		4
        /*0020*/ 	.byte	0x04, 0x46
        /*0022*/ 	.short	(.L_12 - .L_11)


	//   ....[0]....
.L_11:
        /*0024*/ 	.word	0x000000f0


	//----- nvinfo : EIATTR_EXIT_INSTR_OFFSETS
	.align		4
.L_12:
        /*0028*/ 	.byte	0x04, 0x1c
        /*002a*/ 	.short	(.L_14 - .L_13)


	//   ....[0]....
.L_13:
        /*002c*/ 	.word	0x00000100


	//----- nvinfo : EIATTR_SW_WAR
	.align		4
.L_14:
        /*0030*/ 	.byte	0x04, 0x36
        /*0032*/ 	.short	(.L_16 - .L_15)
.L_15:
        /*0034*/ 	.word	0x00000008
.L_16:


//--------------------- .nv.callgraph             --------------------------
	.section	.nv.callgraph,"",@"SHT_CUDA_CALLGRAPH"
	.align	4
	.sectionentsize	8
	.align		4
        /*0000*/ 	.word	0x00000000
	.align		4
        /*0004*/ 	.word	0xffffffff
	.align		4
        /*0008*/ 	.word	index@(_Z16helloWorldKernelv)
	.align		4
        /*000c*/ 	.word	index@(vprintf)
	.align		4
        /*0010*/ 	.word	0x00000000
	.align		4
        /*0014*/ 	.word	0xfffffffe
	.align		4
        /*0018*/ 	.word	0x00000000
	.align		4
        /*001c*/ 	.word	0xfffffffd
	.align		4
        /*0020*/ 	.word	0x00000000
	.align		4
        /*0024*/ 	.word	0xfffffffc


//--------------------- .nv.constant4             --------------------------
	.section	.nv.constant4,"a",@progbits
	.align	8
	.align		8
.nv.constant4:
        /*0000*/ 	.dword	vprintf
	.align		8
        /*0008*/ 	.dword	$str


//--------------------- .text._Z16helloWorldKernelv --------------------------
	.section	.text._Z16helloWorldKernelv,"ax",@progbits
	.align	128
        .global         _Z16helloWorldKernelv
        .type           _Z16helloWorldKernelv,@function
        .size           _Z16helloWorldKernelv,(.L_x_2 - _Z16helloWorldKernelv)
        .other          _Z16helloWorldKernelv,@"STO_CUDA_ENTRY STV_DEFAULT"
_Z16helloWorldKernelv:
.text._Z16helloWorldKernelv:
[----:B------:R-:W0:Y:S01]  /*0000*/  LDC R1, c[0x0][0x37c] ;  /* 0x0000df00ff017b82 */ /* 0x000e220000000800 */
[----:B------:R-:W1:Y:S01]  /*0010*/  S2R R8, SR_CTAID.X ;  /* 0x0000000000087919 */ /* 0x000e620000002500 */
[----:B0-----:R-:W-:Y:S01]  /*0020*/  VIADD R1, R1, 0xfffffff8 ;  /* 0xfffffff801017836 */ /* 0x001fe20000000000 */
[----:B------:R-:W-:Y:S01]  /*0030*/  MOV R0, 0x0 ;  /* 0x0000000000007802 */ /* 0x000fe20000000f00 */
[----:B------:R-:W0:Y:S01]  /*0040*/  LDCU UR4, c[0x0][0x2f8] ;  /* 0x00005f00ff0477ac */ /* 0x000e220008000800 */
[----:B------:R-:W1:Y:S03]  /*0050*/  S2R R9, SR_TID.X ;  /* 0x0000000000097919 */ /* 0x000e660000002100 */
[----:B------:R2:W3:Y:S01]  /*0060*/  LDC.64 R2, c[0x4][R0] ;  /* 0x0100000000027b82 */ /* 0x0004e20000000a00 */
[----:B------:R-:W4:Y:S01]  /*0070*/  LDCU.64 UR6, c[0x4][0x8] ;  /* 0x01000100ff0677ac */ /* 0x000f220008000a00 */
[----:B------:R-:W5:Y:S01]  /*0080*/  LDCU UR5, c[0x0][0x2fc] ;  /* 0x00005f80ff0577ac */ /* 0x000f620008000800 */
[----:B0-----:R-:W-:Y:S01]  /*0090*/  IADD3 R6, P0, PT, R1, UR4, RZ ;  /* 0x0000000401067c10 */ /* 0x001fe2000ff1e0ff */
[----:B----4-:R-:W-:Y:S01]  /*00a0*/  IMAD.U32 R4, RZ, RZ, UR6 ;  /* 0x00000006ff047e24 */ /* 0x010fe2000f8e00ff */
[----:B------:R-:W-:-:S03]  /*00b0*/  MOV R5, UR7 ;  /* 0x0000000700057c02 */ /* 0x000fc60008000f00 */
[----:B-----5:R-:W-:Y:S01]  /*00c0*/  IMAD.X R7, RZ, RZ, UR5, P0 ;  /* 0x00000005ff077e24 */ /* 0x020fe200080e06ff */
[----:B-1----:R2:W-:Y:S07]  /*00d0*/  STL.64 [R1], R8 ;  /* 0x0000000801007387 */ /* 0x0025ee0000100a00 */
[----:B------:R-:W-:-:S07]  /*00e0*/  LEPC R20, `(.L_x_0) ;  /* 0x000000001014794e */ /* 0x000fce0000000000 */
[----:B--23--:R-:W-:Y:S05]  /*00f0*/  CALL.ABS.NOINC R2 ;  /* 0x0000000002007343 */ /* 0x00cfea0003c00000 */
.L_x_0:
[----:B------:R-:W-:Y:S05]  /*0100*/  EXIT ;  /* 0x000000000000794d */ /* 0x000fea0003800000 */
.L_x_1:
[----:B------:R-:W-:-:S00]  /*0110*/  BRA `(.L_x_1) ;  /* 0xfffffffc00fc7947 */ /* 0x000fc0000383ffff */
[----:B------:R-:W-:-:S00]  /*0120*/  NOP ;  /* 0x0000000000007918 */ /* 0x000fc00000000000 */
        /* <DEDUP_REMOVED lines=13> */
.L_x_2:


//--------------------- .nv.global.init           --------------------------
	.section	.nv.global.init,"aw",@progbits
.nv.global.init:
	.type		$str,@object
	.size		$str,(.L_0 - $str)
$str:
        /*0000*/ 	.byte	0x48, 0x65, 0x6c, 0x6c, 0x6f, 0x2c, 0x20, 0x77, 0x6f, 0x72, 0x6c, 0x64, 0x20, 0x2d, 0x2d, 0x20
        /*0010*/ 	.byte	0x62, 0x6c, 0x6f, 0x63, 0x6b, 0x20, 0x25, 0x64, 0x2c, 0x20, 0x74, 0x68, 0x72, 0x65, 0x61, 0x64
        /*0020*/ 	.byte	0x20, 0x25, 0x64, 0x0a, 0x00
.L_0:


//--------------------- .nv.shared.reserved.0     --------------------------
	.section	.nv.shared.reserved.0,"aw",@nobits
	.weak		__nv_reservedSMEM_offset_0_alias
	.size		__nv_reservedSMEM_offset_0_alias, 0, 64
	.other		__nv_reservedSMEM_offset_0_alias,@"STO_CUDA_RESERVED_SHARED STV_DEFAULT"
__nv_reservedSMEM_offset_0_alias:
	.zero		0
	.zero		64


//--------------------- .nv.constant0._Z16helloWorldKernelv --------------------------
	.section	.nv.constant0._Z16helloWorldKernelv,"a",@progbits
	.sectionflags	@""
	.align	4
.nv.constant0._Z16helloWorldKernelv:
	.zero		896


//--------------------- SYMBOLS --------------------------

	.type		.nv.reservedSmem.offset0,@object
	.size		.nv.reservedSmem.offset0,0x4
	.type		vprintf,@function
